//
// Generated by NVIDIA NVVM Compiler
//
// Compiler Build ID: CL-36424714
// Cuda compilation tools, release 13.0, V13.0.88
// Based on NVVM 20.0.0
//

.version 9.0
.target sm_100
.address_size 64

	// .globl	_Z20life3d_kernel_sharediPKcPc
.extern .shared .align 16 .b8 shared_current[];

.visible .entry _Z20life3d_kernel_sharediPKcPc(
	.param .u32 _Z20life3d_kernel_sharediPKcPc_param_0,
	.param .u64 .ptr .align 1 _Z20life3d_kernel_sharediPKcPc_param_1,
	.param .u64 .ptr .align 1 _Z20life3d_kernel_sharediPKcPc_param_2
)
{
	.reg .pred 	%p<28>;
	.reg .b16 	%rs<12>;
	.reg .b32 	%r<121>;
	.reg .b64 	%rd<25>;

	ld.param.u32 	%r17, [_Z20life3d_kernel_sharediPKcPc_param_0];
	ld.param.u64 	%rd3, [_Z20life3d_kernel_sharediPKcPc_param_1];
	ld.param.u64 	%rd4, [_Z20life3d_kernel_sharediPKcPc_param_2];
	cvta.to.global.u64 	%rd1, %rd4;
	cvta.to.global.u64 	%rd2, %rd3;
	mov.u32 	%r1, %tid.x;
	mov.u32 	%r2, %tid.y;
	mov.u32 	%r3, %tid.z;
	mov.u32 	%r18, %ctaid.x;
	shl.b32 	%r19, %r18, 3;
	add.s32 	%r4, %r19, %r1;
	mov.u32 	%r20, %ctaid.y;
	shl.b32 	%r21, %r20, 3;
	add.s32 	%r22, %r21, %r2;
	mov.u32 	%r23, %ctaid.z;
	shl.b32 	%r24, %r23, 3;
	add.s32 	%r6, %r24, %r3;
	add.s32 	%r7, %r1, 1;
	add.s32 	%r8, %r2, 1;
	max.s32 	%r25, %r4, %r22;
	max.s32 	%r26, %r6, %r25;
	setp.lt.s32 	%p1, %r26, %r17;
	setp.ge.s32 	%p2, %r26, %r17;
	mad.lo.s32 	%r27, %r1, 10, %r8;
	mad.lo.s32 	%r9, %r27, 10, 100;
	add.s32 	%r28, %r9, %r3;
	mov.u32 	%r29, shared_current;
	add.s32 	%r10, %r29, %r28;
	@%p2 bra 	$L__BB0_2;
	mad.lo.s32 	%r30, %r17, %r4, %r22;
	mad.lo.s32 	%r31, %r30, %r17, %r6;
	cvt.s64.s32 	%rd5, %r31;
	add.s64 	%rd6, %rd2, %rd5;
	ld.global.u8 	%rs3, [%rd6];
	st.shared.u8 	[%r10+1], %rs3;
	bra.uni 	$L__BB0_3;
$L__BB0_2:
	mov.b16 	%rs2, 0;
	st.shared.u8 	[%r10+1], %rs2;
$L__BB0_3:
	setp.ne.s32 	%p3, %r1, 0;
	setp.lt.s32 	%p4, %r4, 1;
	mad.lo.s32 	%r32, %r8, 10, %r3;
	add.s32 	%r11, %r29, %r32;
	or.pred  	%p5, %p3, %p4;
	@%p5 bra 	$L__BB0_5;
	add.s32 	%r34, %r4, %r17;
	add.s32 	%r35, %r34, -1;
	rem.s32 	%r36, %r35, %r17;
	mad.lo.s32 	%r37, %r36, %r17, %r22;
	mad.lo.s32 	%r38, %r37, %r17, %r6;
	cvt.s64.s32 	%rd7, %r38;
	add.s64 	%rd8, %rd2, %rd7;
	ld.global.u8 	%rs4, [%rd8];
	st.shared.u8 	[%r11+1], %rs4;
$L__BB0_5:
	setp.ne.s32 	%p6, %r1, 7;
	add.s32 	%r12, %r17, -1;
	setp.ge.s32 	%p7, %r4, %r12;
	or.pred  	%p8, %p6, %p7;
	@%p8 bra 	$L__BB0_7;
	add.s32 	%r39, %r4, 1;
	rem.s32 	%r40, %r39, %r17;
	mad.lo.s32 	%r41, %r40, %r17, %r22;
	mad.lo.s32 	%r42, %r41, %r17, %r6;
	cvt.s64.s32 	%rd9, %r42;
	add.s64 	%rd10, %rd2, %rd9;
	ld.global.u8 	%rs5, [%rd10];
	st.shared.u8 	[%r11+901], %rs5;
$L__BB0_7:
	setp.ne.s32 	%p9, %r2, 0;
	setp.eq.s32 	%p10, %r22, 0;
	mad.lo.s32 	%r43, %r7, 100, %r3;
	add.s32 	%r13, %r29, %r43;
	or.pred  	%p11, %p9, %p10;
	@%p11 bra 	$L__BB0_9;
	add.s32 	%r45, %r12, %r22;
	rem.s32 	%r46, %r45, %r17;
	mad.lo.s32 	%r47, %r17, %r4, %r46;
	mad.lo.s32 	%r48, %r47, %r17, %r6;
	cvt.s64.s32 	%rd11, %r48;
	add.s64 	%rd12, %rd2, %rd11;
	ld.global.u8 	%rs6, [%rd12];
	st.shared.u8 	[%r13+1], %rs6;
$L__BB0_9:
	setp.ne.s32 	%p12, %r2, 7;
	setp.ge.s32 	%p13, %r22, %r12;
	or.pred  	%p14, %p12, %p13;
	@%p14 bra 	$L__BB0_11;
	add.s32 	%r49, %r22, 1;
	rem.s32 	%r50, %r49, %r17;
	mad.lo.s32 	%r51, %r17, %r4, %r50;
	mad.lo.s32 	%r52, %r51, %r17, %r6;
	cvt.s64.s32 	%rd13, %r52;
	add.s64 	%rd14, %rd2, %rd13;
	ld.global.u8 	%rs7, [%rd14];
	st.shared.u8 	[%r13+91], %rs7;
$L__BB0_11:
	setp.ne.s32 	%p15, %r3, 0;
	setp.eq.s32 	%p16, %r6, 0;
	add.s32 	%r14, %r29, %r9;
	or.pred  	%p17, %p15, %p16;
	@%p17 bra 	$L__BB0_13;
	add.s32 	%r54, %r12, %r6;
	rem.s32 	%r55, %r54, %r17;
	mad.lo.s32 	%r56, %r17, %r4, %r22;
	mad.lo.s32 	%r57, %r56, %r17, %r55;
	cvt.s64.s32 	%rd15, %r57;
	add.s64 	%rd16, %rd2, %rd15;
	ld.global.u8 	%rs8, [%rd16];
	st.shared.u8 	[%r14], %rs8;
$L__BB0_13:
	setp.ne.s32 	%p18, %r3, 7;
	setp.ge.s32 	%p19, %r6, %r12;
	or.pred  	%p20, %p18, %p19;
	@%p20 bra 	$L__BB0_15;
	add.s32 	%r59, %r6, 1;
	rem.s32 	%r60, %r59, %r17;
	mad.lo.s32 	%r61, %r17, %r4, %r22;
	mad.lo.s32 	%r62, %r61, %r17, %r60;
	cvt.s64.s32 	%rd17, %r62;
	add.s64 	%rd18, %rd2, %rd17;
	ld.global.u8 	%rs9, [%rd18];
	st.shared.u8 	[%r14+9], %rs9;
$L__BB0_15:
	bar.sync 	0;
	not.pred 	%p21, %p1;
	@%p21 bra 	$L__BB0_21;
	ld.shared.s8 	%r63, [%r10+-110];
	ld.shared.s8 	%r64, [%r10+-109];
	add.s32 	%r65, %r63, %r64;
	ld.shared.s8 	%r66, [%r10+-108];
	add.s32 	%r67, %r65, %r66;
	ld.shared.s8 	%r68, [%r10+-100];
	add.s32 	%r69, %r67, %r68;
	ld.shared.s8 	%r70, [%r10+-99];
	add.s32 	%r71, %r69, %r70;
	ld.shared.s8 	%r72, [%r10+-98];
	add.s32 	%r73, %r71, %r72;
	ld.shared.s8 	%r74, [%r10+-90];
	add.s32 	%r75, %r73, %r74;
	ld.shared.s8 	%r76, [%r10+-89];
	add.s32 	%r77, %r75, %r76;
	ld.shared.s8 	%r78, [%r10+-88];
	add.s32 	%r79, %r77, %r78;
	ld.shared.s8 	%r80, [%r10+-10];
	add.s32 	%r81, %r79, %r80;
	ld.shared.s8 	%r82, [%r10+-9];
	add.s32 	%r83, %r81, %r82;
	ld.shared.s8 	%r84, [%r10+-8];
	add.s32 	%r85, %r83, %r84;
	ld.shared.s8 	%r86, [%r10];
	add.s32 	%r87, %r85, %r86;
	ld.shared.s8 	%r88, [%r10+2];
	add.s32 	%r89, %r87, %r88;
	ld.shared.s8 	%r90, [%r10+10];
	add.s32 	%r91, %r89, %r90;
	ld.shared.s8 	%r92, [%r10+11];
	add.s32 	%r93, %r91, %r92;
	ld.shared.s8 	%r94, [%r10+12];
	add.s32 	%r95, %r93, %r94;
	ld.shared.s8 	%r96, [%r10+90];
	add.s32 	%r97, %r95, %r96;
	ld.shared.s8 	%r98, [%r10+91];
	add.s32 	%r99, %r97, %r98;
	ld.shared.s8 	%r100, [%r10+92];
	add.s32 	%r101, %r99, %r100;
	ld.shared.s8 	%r102, [%r10+100];
	add.s32 	%r103, %r101, %r102;
	ld.shared.s8 	%r104, [%r10+101];
	add.s32 	%r105, %r103, %r104;
	ld.shared.s8 	%r106, [%r10+102];
	add.s32 	%r107, %r105, %r106;
	ld.shared.s8 	%r108, [%r10+110];
	add.s32 	%r109, %r107, %r108;
	ld.shared.s8 	%r110, [%r10+111];
	add.s32 	%r111, %r109, %r110;
	ld.shared.s8 	%r112, [%r10+112];
	add.s32 	%r113, %r111, %r112;
	ld.shared.u8 	%rs1, [%r10+1];
	setp.eq.s16 	%p22, %rs1, 0;
	add.s32 	%r114, %r113, -8;
	setp.gt.u32 	%p23, %r114, -4;
	or.pred  	%p24, %p22, %p23;
	@%p24 bra 	$L__BB0_18;
	mad.lo.s32 	%r119, %r17, %r4, %r22;
	mad.lo.s32 	%r120, %r119, %r17, %r6;
	cvt.s64.s32 	%rd23, %r120;
	add.s64 	%rd24, %rd1, %rd23;
	mov.b16 	%rs11, 0;
	st.global.u8 	[%rd24], %rs11;
	bra.uni 	$L__BB0_21;
$L__BB0_18:
	setp.ne.s16 	%p25, %rs1, 0;
	setp.ne.s32 	%p26, %r113, 6;
	or.pred  	%p27, %p25, %p26;
	@%p27 bra 	$L__BB0_20;
	mad.lo.s32 	%r117, %r17, %r4, %r22;
	mad.lo.s32 	%r118, %r117, %r17, %r6;
	cvt.s64.s32 	%rd21, %r118;
	add.s64 	%rd22, %rd1, %rd21;
	mov.b16 	%rs10, 1;
	st.global.u8 	[%rd22], %rs10;
	bra.uni 	$L__BB0_21;
$L__BB0_20:
	mad.lo.s32 	%r115, %r17, %r4, %r22;
	mad.lo.s32 	%r116, %r115, %r17, %r6;
	cvt.s64.s32 	%rd19, %r116;
	add.s64 	%rd20, %rd1, %rd19;
	st.global.u8 	[%rd20], %rs1;
$L__BB0_21:
	ret;

}


// ===== COMPILED SASS (sm_100) =====

	.target	sm_100

	.elftype	@"ET_EXEC"


//--------------------- .note.nv.tkinfo           --------------------------
	.section	.note.nv.tkinfo,"",@"SHT_NOTE"
	.sectionflags	@"SHF_NOTE_NV_TKINFO"
	.tkinfo
        /*0018*/ 	.word	0x00000002
        /*0030*/ 	.string	""
        /*0030*/ 	.string	"ptxas"
        /*0030*/ 	.string	"Cuda compilation tools, release 13.0, V13.0.88"
        /*0030*/ 	.string	"Build cuda_13.0.r13.0/compiler.36424714_0"
        /*0030*/ 	.string	"-arch sm_100 -m 64 "



//--------------------- .note.nv.cuinfo           --------------------------
	.section	.note.nv.cuinfo,"",@"SHT_NOTE"
	.sectionflags	@"SHF_NOTE_NV_CUINFO"
        /*0018*/ 	.short	0x0002
        /*001a*/ 	.short	0x0064
        /*001c*/ 	.short	0x0082
	.zero		2


//--------------------- .nv.info                  --------------------------
	.section	.nv.info,"",@"SHT_CUDA_INFO"
	.align	4


	//----- nvinfo : EIATTR_REGCOUNT
	.align		4
        /*0000*/ 	.byte	0x04, 0x2f
        /*0002*/ 	.short	(.L_1 - .L_0)
	.align		4
.L_0:
        /*0004*/ 	.word	index@(_Z20life3d_kernel_sharediPKcPc)
        /*0008*/ 	.word	0x0000001e


	//----- nvinfo : EIATTR_FRAME_SIZE
	.align		4
.L_1:
        /*000c*/ 	.byte	0x04, 0x11
        /*000e*/ 	.short	(.L_3 - .L_2)
	.align		4
.L_2:
        /*0010*/ 	.word	index@(_Z20life3d_kernel_sharediPKcPc)
        /*0014*/ 	.word	0x00000000


	//----- nvinfo : EIATTR_MIN_STACK_SIZE
	.align		4
.L_3:
        /*0018*/ 	.byte	0x04, 0x12
        /*001a*/ 	.short	(.L_5 - .L_4)
	.align		4
.L_4:
        /*001c*/ 	.word	index@(_Z20life3d_kernel_sharediPKcPc)
        /*0020*/ 	.word	0x00000000
.L_5:


//--------------------- .nv.compat                --------------------------
	.section	.nv.compat,"",@"SHT_CUDA_COMPAT_INFO"
	.align	4
        /*0000*/ 	.byte	0x02, 0x09, 0x00, 0x00, 0x02, 0x02, 0x01, 0x00, 0x02, 0x05, 0x05, 0x00, 0x03, 0x07, 0x01, 0x01
        /*0010*/ 	.byte	0x02, 0x03, 0x00, 0x00, 0x02, 0x06, 0x01, 0x00, 0x04, 0x0b, 0x08, 0x00, 0x09, 0x00, 0x00, 0x00
        /*0020*/ 	.byte	0x00, 0x00, 0x00, 0x00


//--------------------- .nv.info._Z20life3d_kernel_sharediPKcPc --------------------------
	.section	.nv.info._Z20life3d_kernel_sharediPKcPc,"",@"SHT_CUDA_INFO"
	.sectionflags	@""
	.align	4


	//----- nvinfo : EIATTR_CUDA_API_VERSION
	.align		4
        /*0000*/ 	.byte	0x04, 0x37
        /*0002*/ 	.short	(.L_7 - .L_6)
.L_6:
        /*0004*/ 	.word	0x00000082


	//----- nvinfo : EIATTR_KPARAM_INFO
	.align		4
.L_7:
        /*0008*/ 	.byte	0x04, 0x17
        /*000a*/ 	.short	(.L_9 - .L_8)
.L_8:
        /*000c*/ 	.word	0x00000000
        /*0010*/ 	.short	0x0002
        /*0012*/ 	.short	0x0010
        /*0014*/ 	.byte	0x00, 0xf5, 0x21, 0x00


	//----- nvinfo : EIATTR_KPARAM_INFO
	.align		4
.L_9:
        /*0018*/ 	.byte	0x04, 0x17
        /*001a*/ 	.short	(.L_11 - .L_10)
.L_10:
        /*001c*/ 	.word	0x00000000
        /*0020*/ 	.short	0x0001
        /*0022*/ 	.short	0x0008
        /*0024*/ 	.byte	0x00, 0xf5, 0x21, 0x00


	//----- nvinfo : EIATTR_KPARAM_INFO
	.align		4
.L_11:
        /*0028*/ 	.byte	0x04, 0x17
        /*002a*/ 	.short	(.L_13 - .L_12)
.L_12:
        /*002c*/ 	.word	0x00000000
        /*0030*/ 	.short	0x0000
        /*0032*/ 	.short	0x0000
        /*0034*/ 	.byte	0x00, 0xf0, 0x11, 0x00


	//----- nvinfo : EIATTR_SPARSE_MMA_MASK
	.align		4
.L_13:
        /*0038*/ 	.byte	0x03, 0x50
        /*003a*/ 	.short	0x0000


	//----- nvinfo : EIATTR_MAXREG_COUNT
	.align		4
        /*003c*/ 	.byte	0x03, 0x1b
        /*003e*/ 	.short	0x00ff


	//----- nvinfo : EIATTR_NUM_BARRIERS
	.align		4
        /*0040*/ 	.byte	0x02, 0x4c
        /*0042*/ 	.byte	0x01
	.zero		1


	//----- nvinfo : EIATTR_MERCURY_ISA_VERSION
	.align		4
        /*0044*/ 	.byte	0x03, 0x5f
        /*0046*/ 	.short	0x0101


	//----- nvinfo : EIATTR_VRC_CTA_INIT_COUNT
	.align		4
        /*0048*/ 	.byte	0x02, 0x4a
	.zero		1
	.zero		1


	//----- nvinfo : EIATTR_EXIT_INSTR_OFFSETS
	.align		4
        /*004c*/ 	.byte	0x04, 0x1c
        /*004e*/ 	.short	(.L_15 - .L_14)


	//   ....[0]....
.L_14:
        /*0050*/ 	.word	0x00000f50


	//   ....[1]....
        /*0054*/ 	.word	0x00001270


	//   ....[2]....
        /*0058*/ 	.word	0x00001320


	//   ....[3]....
        /*005c*/ 	.word	0x00001390


	//----- nvinfo : EIATTR_CRS_STACK_SIZE
	.align		4
.L_15:
        /*0060*/ 	.byte	0x04, 0x1e
        /*0062*/ 	.short	(.L_17 - .L_16)
.L_16:
        /*0064*/ 	.word	0x00000000


	//----- nvinfo : EIATTR_CBANK_PARAM_SIZE
	.align		4
.L_17:
        /*0068*/ 	.byte	0x03, 0x19
        /*006a*/ 	.short	0x0018


	//----- nvinfo : EIATTR_PARAM_CBANK
	.align		4
        /*006c*/ 	.byte	0x04, 0x0a
        /*006e*/ 	.short	(.L_19 - .L_18)
	.align		4
.L_18:
        /*0070*/ 	.word	index@(.nv.constant0._Z20life3d_kernel_sharediPKcPc)
        /*0074*/ 	.short	0x0380
        /*0076*/ 	.short	0x0018


	//----- nvinfo : EIATTR_SW_WAR
	.align		4
.L_19:
        /*0078*/ 	.byte	0x04, 0x36
        /*007a*/ 	.short	(.L_21 - .L_20)
.L_20:
        /*007c*/ 	.word	0x00000008
.L_21:


//--------------------- .nv.callgraph             --------------------------
	.section	.nv.callgraph,"",@"SHT_CUDA_CALLGRAPH"
	.align	4
	.sectionentsize	8
	.align		4
        /*0000*/ 	.word	0x00000000
	.align		4
        /*0004*/ 	.word	0xffffffff
	.align		4
        /*0008*/ 	.word	0x00000000
	.align		4
        /*000c*/ 	.word	0xfffffffe
	.align		4
        /*0010*/ 	.word	0x00000000
	.align		4
        /*0014*/ 	.word	0xfffffffd
	.align		4
        /*0018*/ 	.word	0x00000000
	.align		4
        /*001c*/ 	.word	0xfffffffc


//--------------------- .text._Z20life3d_kernel_sharediPKcPc --------------------------
	.section	.text._Z20life3d_kernel_sharediPKcPc,"ax",@progbits
	.align	128
        .global         _Z20life3d_kernel_sharediPKcPc
        .type           _Z20life3d_kernel_sharediPKcPc,@function
        .size           _Z20life3d_kernel_sharediPKcPc,(.L_x_14 - _Z20life3d_kernel_sharediPKcPc)
        .other          _Z20life3d_kernel_sharediPKcPc,@"STO_CUDA_ENTRY STV_DEFAULT"
_Z20life3d_kernel_sharediPKcPc:
.text._Z20life3d_kernel_sharediPKcPc:
[----:B------:R-:W-:Y:S01]  /*0000*/  LDC R1, c[0x0][0x37c] ;  /* 0x0000df00ff017b82 */ /* 0x000fe20000000800 */
[----:B------:R-:W0:Y:S07]  /*0010*/  S2R R8, SR_TID.X ;  /* 0x0000000000087919 */ /* 0x000e2e0000002100 */
[----:B------:R-:W1:Y:S01]  /*0020*/  LDC R0, c[0x0][0x380] ;  /* 0x0000e000ff007b82 */ /* 0x000e620000000800 */
[----:B------:R-:W2:Y:S01]  /*0030*/  LDCU.64 UR6, c[0x0][0x358] ;  /* 0x00006b00ff0677ac */ /* 0x000ea20008000a00 */
[----:B------:R-:W0:Y:S01]  /*0040*/  S2R R3, SR_CTAID.X ;  /* 0x0000000000037919 */ /* 0x000e220000002500 */
[----:B------:R-:W3:Y:S01]  /*0050*/  S2R R10, SR_TID.Y ;  /* 0x00000000000a7919 */ /* 0x000ee20000002200 */
[----:B------:R-:W3:Y:S01]  /*0060*/  S2R R5, SR_CTAID.Y ;  /* 0x0000000000057919 */ /* 0x000ee20000002600 */
[----:B------:R-:W4:Y:S01]  /*0070*/  S2R R9, SR_TID.Z ;  /* 0x0000000000097919 */ /* 0x000f220000002300 */
[----:B------:R-:W4:Y:S01]  /*0080*/  S2R R2, SR_CTAID.Z ;  /* 0x0000000000027919 */ /* 0x000f220000002700 */
[----:B0-----:R-:W-:-:S02]  /*0090*/  IMAD R3, R3, 0x8, R8 ;  /* 0x0000000803037824 */ /* 0x001fc400078e0208 */
[----:B---3--:R-:W-:Y:S02]  /*00a0*/  IMAD R5, R5, 0x8, R10 ;  /* 0x0000000805057824 */ /* 0x008fe400078e020a */
[----:B----4-:R-:W-:-:S05]  /*00b0*/  IMAD R7, R2, 0x8, R9 ;  /* 0x0000000802077824 */ /* 0x010fca00078e0209 */
[----:B------:R-:W-:-:S04]  /*00c0*/  VIMNMX3 R15, R3, R5, R7, !PT ;  /* 0x00000005030f720f */ /* 0x000fc80007800107 */
[----:B-1----:R-:W-:-:S13]  /*00d0*/  ISETP.GE.AND P3, PT, R15, R0, PT ;  /* 0x000000000f00720c */ /* 0x002fda0003f66270 */
[----:B------:R-:W0:Y:S01]  /*00e0*/  @!P3 LDC.64 R12, c[0x0][0x388] ;  /* 0x0000e200ff0cbb82 */ /* 0x000e220000000a00 */
[----:B------:R-:W-:-:S04]  /*00f0*/  @!P3 IMAD R2, R3, R0, R5 ;  /* 0x000000000302b224 */ /* 0x000fc800078e0205 */
[----:B------:R-:W-:-:S05]  /*0100*/  @!P3 IMAD R2, R2, R0, R7 ;  /* 0x000000000202b224 */ /* 0x000fca00078e0207 */
[----:B0-----:R-:W-:-:S04]  /*0110*/  @!P3 IADD3 R12, P0, PT, R2, R12, RZ ;  /* 0x0000000c020cb210 */ /* 0x001fc80007f1e0ff */
[----:B------:R-:W-:-:S06]  /*0120*/  @!P3 LEA.HI.X.SX32 R13, R2, R13, 0x1, P0 ;  /* 0x0000000d020db211 */ /* 0x000fcc00000f0eff */
[----:B--2---:R-:W2:Y:S01]  /*0130*/  @!P3 LDG.E.U8 R13, desc[UR6][R12.64] ;  /* 0x000000060c0db981 */ /* 0x004ea2000c1e1100 */
[----:B------:R-:W0:Y:S01]  /*0140*/  S2UR UR5, SR_CgaCtaId ;  /* 0x00000000000579c3 */ /* 0x000e220000008800 */
[----:B------:R-:W-:Y:S01]  /*0150*/  VIADD R11, R10, 0x1 ;  /* 0x000000010a0b7836 */ /* 0x000fe20000000000 */
[----:B------:R-:W-:Y:S01]  /*0160*/  UMOV UR4, 0x400 ;  /* 0x0000040000047882 */ /* 0x000fe20000000000 */
[----:B------:R-:W-:Y:S01]  /*0170*/  IMAD.MOV.U32 R17, RZ, RZ, 0xa ;  /* 0x0000000aff117424 */ /* 0x000fe200078e00ff */
[----:B------:R-:W-:Y:S01]  /*0180*/  ISETP.GE.AND P2, PT, R3, 0x1, PT ;  /* 0x000000010300780c */ /* 0x000fe20003f46270 */
[----:B------:R-:W-:Y:S01]  /*0190*/  IMAD R4, R8, 0xa, R11 ;  /* 0x0000000a08047824 */ /* 0x000fe200078e020b */
[----:B------:R-:W-:Y:S01]  /*01a0*/  BSSY.RECONVERGENT B0, `(.L_x_0) ;  /* 0x000002b000007945 */ /* 0x000fe20003800200 */
[----:B------:R-:W-:Y:S01]  /*01b0*/  VIADD R6, R0, 0xffffffff ;  /* 0xffffffff00067836 */ /* 0x000fe20000000000 */
[----:B------:R-:W-:Y:S01]  /*01c0*/  ISETP.NE.OR P2, PT, R8, RZ, !P2 ;  /* 0x000000ff0800720c */ /* 0x000fe20005745670 */
[----:B------:R-:W-:Y:S01]  /*01d0*/  IMAD R4, R4, R17, 0x64 ;  /* 0x0000006404047424 */ /* 0x000fe200078e0211 */
[----:B------:R-:W-:Y:S01]  /*01e0*/  ISETP.GE.AND P4, PT, R15, R0, PT ;  /* 0x000000000f00720c */ /* 0x000fe20003f86270 */
[----:B------:R-:W-:Y:S01]  /*01f0*/  IMAD R11, R11, 0xa, R9 ;  /* 0x0000000a0b0b7824 */ /* 0x000fe200078e0209 */
[----:B------:R-:W-:-:S02]  /*0200*/  ISETP.GE.AND P1, PT, R3, R6, PT ;  /* 0x000000060300720c */ /* 0x000fc40003f26270 */
[----:B------:R-:W-:Y:S02]  /*0210*/  ISETP.NE.AND P0, PT, R5, RZ, PT ;  /* 0x000000ff0500720c */ /* 0x000fe40003f05270 */
[----:B------:R-:W-:Y:S01]  /*0220*/  ISETP.NE.OR P1, PT, R8, 0x7, P1 ;  /* 0x000000070800780c */ /* 0x000fe20000f25670 */
[----:B0-----:R-:W-:-:S06]  /*0230*/  ULEA UR4, UR5, UR4, 0x18 ;  /* 0x0000000405047291 */ /* 0x001fcc000f8ec0ff */
[----:B------:R-:W-:-:S05]  /*0240*/  IADD3 R2, PT, PT, R4, UR4, R9 ;  /* 0x0000000404027c10 */ /* 0x000fca000fffe009 */
[----:B--2---:R0:W-:Y:S04]  /*0250*/  @!P3 STS.U8 [R2+0x1], R13 ;  /* 0x0000010d0200b388 */ /* 0x0041e80000000000 */
[----:B------:R0:W-:Y:S01]  /*0260*/  @P3 STS.U8 [R2+0x1], RZ ;  /* 0x000001ff02003388 */ /* 0x0001e20000000000 */
[----:B------:R-:W-:Y:S05]  /*0270*/  @P2 BRA `(.L_x_1) ;  /* 0x0000000000742947 */ /* 0x000fea0003800000 */
[----:B------:R-:W-:Y:S01]  /*0280*/  IABS R17, R0 ;  /* 0x0000000000117213 */ /* 0x000fe20000000000 */
[----:B------:R-:W1:Y:S01]  /*0290*/  LDCU.64 UR8, c[0x0][0x388] ;  /* 0x00007100ff0877ac */ /* 0x000e620008000a00 */
[----:B------:R-:W-:Y:S02]  /*02a0*/  IADD3 R14, PT, PT, R3, -0x1, R0 ;  /* 0xffffffff030e7810 */ /* 0x000fe40007ffe000 */
[----:B------:R-:W2:Y:S02]  /*02b0*/  I2F.RP R15, R17 ;  /* 0x00000011000f7306 */ /* 0x000ea40000209400 */
[----:B------:R-:W-:-:S06]  /*02c0*/  ISETP.GE.AND P5, PT, R14, RZ, PT ;  /* 0x000000ff0e00720c */ /* 0x000fcc0003fa6270 */
[----:B--2---:R-:W2:Y:S02]  /*02d0*/  MUFU.RCP R15, R15 ;  /* 0x0000000f000f7308 */ /* 0x004ea40000001000 */
[----:B--2---:R-:W-:-:S06]  /*02e0*/  IADD3 R12, PT, PT, R15, 0xffffffe, RZ ;  /* 0x0ffffffe0f0c7810 */ /* 0x004fcc0007ffe0ff */
[----:B0-----:R0:W2:Y:S02]  /*02f0*/  F2I.FTZ.U32.TRUNC.NTZ R13, R12 ;  /* 0x0000000c000d7305 */ /* 0x0010a4000021f000 */
[----:B0-----:R-:W-:Y:S02]  /*0300*/  IMAD.MOV.U32 R12, RZ, RZ, RZ ;  /* 0x000000ffff0c7224 */ /* 0x001fe400078e00ff */
[----:B--2---:R-:W-:-:S04]  /*0310*/  IMAD.MOV R16, RZ, RZ, -R13 ;  /* 0x000000ffff107224 */ /* 0x004fc800078e0a0d */
[----:B------:R-:W-:Y:S01]  /*0320*/  IMAD R19, R16, R17, RZ ;  /* 0x0000001110137224 */ /* 0x000fe200078e02ff */
[----:B------:R-:W-:-:S03]  /*0330*/  IABS R16, R14 ;  /* 0x0000000e00107213 */ /* 0x000fc60000000000 */
[----:B------:R-:W-:-:S06]  /*0340*/  IMAD.HI.U32 R13, R13, R19, R12 ;  /* 0x000000130d0d7227 */ /* 0x000fcc00078e000c */
[----:B------:R-:W-:-:S04]  /*0350*/  IMAD.HI.U32 R13, R13, R16, RZ ;  /* 0x000000100d0d7227 */ /* 0x000fc800078e00ff */
[----:B------:R-:W-:-:S04]  /*0360*/  IMAD.MOV R13, RZ, RZ, -R13 ;  /* 0x000000ffff0d7224 */ /* 0x000fc800078e0a0d */
[----:B------:R-:W-:-:S05]  /*0370*/  IMAD R12, R17, R13, R16 ;  /* 0x0000000d110c7224 */ /* 0x000fca00078e0210 */
[----:B------:R-:W-:-:S13]  /*0380*/  ISETP.GT.U32.AND P2, PT, R17, R12, PT ;  /* 0x0000000c1100720c */ /* 0x000fda0003f44070 */
[----:B------:R-:W-:Y:S01]  /*0390*/  @!P2 IMAD.IADD R12, R12, 0x1, -R17 ;  /* 0x000000010c0ca824 */ /* 0x000fe200078e0a11 */
[----:B------:R-:W-:-:S04]  /*03a0*/  ISETP.NE.AND P2, PT, R0, RZ, PT ;  /* 0x000000ff0000720c */ /* 0x000fc80003f45270 */
[----:B------:R-:W-:-:S13]  /*03b0*/  ISETP.GT.U32.AND P3, PT, R17, R12, PT ;  /* 0x0000000c1100720c */ /* 0x000fda0003f64070 */
[----:B------:R-:W-:-:S04]  /*03c0*/  @!P3 IMAD.IADD R12, R12, 0x1, -R17 ;  /* 0x000000010c0cb824 */ /* 0x000fc800078e0a11 */
[----:B------:R-:W-:Y:S01]  /*03d0*/  @!P5 IMAD.MOV R12, RZ, RZ, -R12 ;  /* 0x000000ffff0cd224 */ /* 0x000fe200078e0a0c */
[----:B------:R-:W-:-:S05]  /*03e0*/  @!P2 LOP3.LUT R12, RZ, R0, RZ, 0x33, !PT ;  /* 0x00000000ff0ca212 */ /* 0x000fca00078e33ff */
[----:B------:R-:W-:-:S04]  /*03f0*/  IMAD R12, R12, R0, R5 ;  /* 0x000000000c0c7224 */ /* 0x000fc800078e0205 */
[----:B------:R-:W-:-:S05]  /*0400*/  IMAD R13, R12, R0, R7 ;  /* 0x000000000c0d7224 */ /* 0x000fca00078e0207 */
[----:B-1----:R-:W-:-:S04]  /*0410*/  IADD3 R12, P2, PT, R13, UR8, RZ ;  /* 0x000000080d0c7c10 */ /* 0x002fc8000ff5e0ff */
[----:B------:R-:W-:-:S05]  /*0420*/  LEA.HI.X.SX32 R13, R13, UR9, 0x1, P2 ;  /* 0x000000090d0d7c11 */ /* 0x000fca00090f0eff */
[----:B------:R-:W2:Y:S04]  /*0430*/  LDG.E.U8 R12, desc[UR6][R12.64] ;  /* 0x000000060c0c7981 */ /* 0x000ea8000c1e1100 */
[----:B--2---:R1:W-:Y:S02]  /*0440*/  STS.U8 [R11+UR4+0x1], R12 ;  /* 0x0000010c0b007988 */ /* 0x0043e40008000004 */
.L_x_1:
[----:B------:R-:W-:Y:S05]  /*0450*/  BSYNC.RECONVERGENT B0 ;  /* 0x0000000000007941 */ /* 0x000fea0003800200 */
.L_x_0:
[----:B------:R-:W-:Y:S04]  /*0460*/  BSSY.RECONVERGENT B0, `(.L_x_2) ;  /* 0x0000020000007945 */ /* 0x000fe80003800200 */
[----:B------:R-:W-:Y:S05]  /*0470*/  @P1 BRA `(.L_x_3) ;  /* 0x0000000000781947 */ /* 0x000fea0003800000 */
[----:B------:R-:W-:Y:S01]  /*0480*/  IABS R15, R0 ;  /* 0x00000000000f7213 */ /* 0x000fe20000000000 */
[----:B------:R-:W-:Y:S01]  /*0490*/  VIADD R14, R3, 0x1 ;  /* 0x00000001030e7836 */ /* 0x000fe20000000000 */
[----:B------:R-:W-:Y:S01]  /*04a0*/  ISETP.NE.AND P3, PT, R0, RZ, PT ;  /* 0x000000ff0000720c */ /* 0x000fe20003f65270 */
[----:B------:R-:W2:Y:S01]  /*04b0*/  LDCU.64 UR8, c[0x0][0x388] ;  /* 0x00007100ff0877ac */ /* 0x000ea20008000a00 */
[----:B------:R-:W3:Y:S02]  /*04c0*/  I2F.RP R16, R15 ;  /* 0x0000000f00107306 */ /* 0x000ee40000209400 */
[----:B------:R-:W-:Y:S02]  /*04d0*/  IABS R18, R14 ;  /* 0x0000000e00127213 */ /* 0x000fe40000000000 */
[----:B------:R-:W-:-:S04]  /*04e0*/  ISETP.GE.AND P2, PT, R14, RZ, PT ;  /* 0x000000ff0e00720c */ /* 0x000fc80003f46270 */
[----:B---3--:R-:W3:Y:S02]  /*04f0*/  MUFU.RCP R16, R16 ;  /* 0x0000001000107308 */ /* 0x008ee40000001000 */
[----:B---3--:R-:W-:-:S06]  /*0500*/  IADD3 R17, PT, PT, R16, 0xffffffe, RZ ;  /* 0x0ffffffe10117810 */ /* 0x008fcc0007ffe0ff */
[----:B0-----:R-:W1:Y:S02]  /*0510*/  F2I.FTZ.U32.TRUNC.NTZ R13, R17 ;  /* 0x00000011000d7305 */ /* 0x001e64000021f000 */
[----:B-1----:R-:W-:-:S04]  /*0520*/  IMAD.MOV R12, RZ, RZ, -R13 ;  /* 0x000000ffff0c7224 */ /* 0x002fc800078e0a0d */
[----:B------:R-:W-:Y:S02]  /*0530*/  IMAD R19, R12, R15, RZ ;  /* 0x0000000f0c137224 */ /* 0x000fe400078e02ff */
[----:B------:R-:W-:-:S04]  /*0540*/  IMAD.MOV.U32 R12, RZ, RZ, RZ ;  /* 0x000000ffff0c7224 */ /* 0x000fc800078e00ff */
[----:B------:R-:W-:-:S04]  /*0550*/  IMAD.HI.U32 R12, R13, R19, R12 ;  /* 0x000000130d0c7227 */ /* 0x000fc800078e000c */
[----:B------:R-:W-:-:S04]  /*0560*/  IMAD.MOV.U32 R13, RZ, RZ, R18 ;  /* 0x000000ffff0d7224 */ /* 0x000fc800078e0012 */
[----:B------:R-:W-:-:S04]  /*0570*/  IMAD.HI.U32 R12, R12, R13, RZ ;  /* 0x0000000d0c0c7227 */ /* 0x000fc800078e00ff */
[----:B------:R-:W-:-:S04]  /*0580*/  IMAD.MOV R12, RZ, RZ, -R12 ;  /* 0x000000ffff0c7224 */ /* 0x000fc800078e0a0c */
[----:B------:R-:W-:-:S05]  /*0590*/  IMAD R12, R15, R12, R13 ;  /* 0x0000000c0f0c7224 */ /* 0x000fca00078e020d */
[----:B------:R-:W-:-:S13]  /*05a0*/  ISETP.GT.U32.AND P1, PT, R15, R12, PT ;  /* 0x0000000c0f00720c */ /* 0x000fda0003f24070 */
[----:B------:R-:W-:-:S05]  /*05b0*/  @!P1 IMAD.IADD R12, R12, 0x1, -R15 ;  /* 0x000000010c0c9824 */ /* 0x000fca00078e0a0f */
[----:B------:R-:W-:-:S13]  /*05c0*/  ISETP.GT.U32.AND P1, PT, R15, R12, PT ;  /* 0x0000000c0f00720c */ /* 0x000fda0003f24070 */
[----:B------:R-:W-:-:S05]  /*05d0*/  @!P1 IADD3 R12, PT, PT, R12, -R15, RZ ;  /* 0x8000000f0c0c9210 */ /* 0x000fca0007ffe0ff */
[----:B------:R-:W-:Y:S01]  /*05e0*/  @!P2 IMAD.MOV R12, RZ, RZ, -R12 ;  /* 0x000000ffff0ca224 */ /* 0x000fe200078e0a0c */
[----:B------:R-:W-:-:S05]  /*05f0*/  @!P3 LOP3.LUT R12, RZ, R0, RZ, 0x33, !PT ;  /* 0x00000000ff0cb212 */ /* 0x000fca00078e33ff */
[----:B------:R-:W-:-:S04]  /*0600*/  IMAD R12, R12, R0, R5 ;  /* 0x000000000c0c7224 */ /* 0x000fc800078e0205 */
[----:B------:R-:W-:-:S05]  /*0610*/  IMAD R13, R12, R0, R7 ;  /* 0x000000000c0d7224 */ /* 0x000fca00078e0207 */
[----:B--2---:R-:W-:-:S04]  /*0620*/  IADD3 R12, P1, PT, R13, UR8, RZ ;  /* 0x000000080d0c7c10 */ /* 0x004fc8000ff3e0ff */
[----:B------:R-:W-:-:S05]  /*0630*/  LEA.HI.X.SX32 R13, R13, UR9, 0x1, P1 ;  /* 0x000000090d0d7c11 */ /* 0x000fca00088f0eff */
[----:B------:R-:W2:Y:S04]  /*0640*/  LDG.E.U8 R12, desc[UR6][R12.64] ;  /* 0x000000060c0c7981 */ /* 0x000ea8000c1e1100 */
[----:B--2---:R2:W-:Y:S02]  /*0650*/  STS.U8 [R11+UR4+0x385], R12 ;  /* 0x0003850c0b007988 */ /* 0x0045e40008000004 */
.L_x_3:
[----:B------:R-:W-:Y:S05]  /*0660*/  BSYNC.RECONVERGENT B0 ;  /* 0x0000000000007941 */ /* 0x000fea0003800200 */
.L_x_2:
[----:B------:R-:W-:Y:S01]  /*0670*/  ISETP.NE.OR P0, PT, R10, RZ, !P0 ;  /* 0x000000ff0a00720c */ /* 0x000fe20004705670 */
[----:B------:R-:W-:Y:S01]  /*0680*/  VIADD R8, R8, 0x1 ;  /* 0x0000000108087836 */ /* 0x000fe20000000000 */
[C---:B------:R-:W-:Y:S01]  /*0690*/  ISETP.NE.AND P3, PT, R7.reuse, RZ, PT ;  /* 0x000000ff0700720c */ /* 0x040fe20003f65270 */
[----:B------:R-:W-:Y:S01]  /*06a0*/  BSSY.RECONVERGENT B0, `(.L_x_4) ;  /* 0x0000026000007945 */ /* 0x000fe20003800200 */
[-C--:B------:R-:W-:Y:S02]  /*06b0*/  ISETP.GE.AND P1, PT, R7, R6.reuse, PT ;  /* 0x000000060700720c */ /* 0x080fe40003f26270 */
[----:B------:R-:W-:Y:S02]  /*06c0*/  ISETP.GE.AND P2, PT, R5, R6, PT ;  /* 0x000000060500720c */ /* 0x000fe40003f46270 */
[C---:B------:R-:W-:Y:S02]  /*06d0*/  ISETP.NE.OR P3, PT, R9.reuse, RZ, !P3 ;  /* 0x000000ff0900720c */ /* 0x040fe40005f65670 */
[----:B------:R-:W-:Y:S01]  /*06e0*/  ISETP.NE.OR P1, PT, R9, 0x7, P1 ;  /* 0x000000070900780c */ /* 0x000fe20000f25670 */
[----:B------:R-:W-:Y:S01]  /*06f0*/  IMAD R9, R8, 0x64, R9 ;  /* 0x0000006408097824 */ /* 0x000fe200078e0209 */
[----:B------:R-:W-:Y:S01]  /*0700*/  ISETP.NE.OR P2, PT, R10, 0x7, P2 ;  /* 0x000000070a00780c */ /* 0x000fe20001745670 */
[----:B------:R-:W-:-:S12]  /*0710*/  @P0 BRA `(.L_x_5) ;  /* 0x0000000000780947 */ /* 0x000fd80003800000 */
[----:B0-----:R-:W-:Y:S01]  /*0720*/  IABS R13, R0 ;  /* 0x00000000000d7213 */ /* 0x001fe20000000000 */
[----:B------:R-:W-:Y:S01]  /*0730*/  IMAD.IADD R8, R5, 0x1, R6 ;  /* 0x0000000105087824 */ /* 0x000fe200078e0206 */
[----:B------:R-:W-:Y:S01]  /*0740*/  ISETP.NE.AND P6, PT, R0, RZ, PT ;  /* 0x000000ff0000720c */ /* 0x000fe20003fc5270 */
[----:B------:R-:W0:Y:S01]  /*0750*/  LDCU.64 UR8, c[0x0][0x388] ;  /* 0x00007100ff0877ac */ /* 0x000e220008000a00 */
[----:B-12---:R-:W1:Y:S02]  /*0760*/  I2F.RP R12, R13 ;  /* 0x0000000d000c7306 */ /* 0x006e640000209400 */
[----:B------:R-:W-:Y:S02]  /*0770*/  IABS R16, R8 ;  /* 0x0000000800107213 */ /* 0x000fe40000000000 */
[----:B------:R-:W-:-:S04]  /*0780*/  ISETP.GE.AND P5, PT, R8, RZ, PT ;  /* 0x000000ff0800720c */ /* 0x000fc80003fa6270 */
[----:B-1----:R-:W1:Y:S02]  /*0790*/  MUFU.RCP R12, R12 ;  /* 0x0000000c000c7308 */ /* 0x002e640000001000 */
[----:B-1----:R-:W-:-:S06]  /*07a0*/  VIADD R14, R12, 0xffffffe ;  /* 0x0ffffffe0c0e7836 */ /* 0x002fcc0000000000 */
[----:B------:R-:W1:Y:S02]  /*07b0*/  F2I.FTZ.U32.TRUNC.NTZ R11, R14 ;  /* 0x0000000e000b7305 */ /* 0x000e64000021f000 */
[----:B-1----:R-:W-:-:S04]  /*07c0*/  IMAD.MOV R10, RZ, RZ, -R11 ;  /* 0x000000ffff0a7224 */ /* 0x002fc800078e0a0b */
[----:B------:R-:W-:Y:S02]  /*07d0*/  IMAD R15, R10, R13, RZ ;  /* 0x0000000d0a0f7224 */ /* 0x000fe400078e02ff */
[----:B------:R-:W-:-:S04]  /*07e0*/  IMAD.MOV.U32 R10, RZ, RZ, RZ ;  /* 0x000000ffff0a7224 */ /* 0x000fc800078e00ff */
[----:B------:R-:W-:Y:S01]  /*07f0*/  IMAD.HI.U32 R10, R11, R15, R10 ;  /* 0x0000000f0b0a7227 */ /* 0x000fe200078e000a */
[----:B------:R-:W-:-:S05]  /*0800*/  MOV R11, R16 ;  /* 0x00000010000b7202 */ /* 0x000fca0000000f00 */
[----:B------:R-:W-:-:S04]  /*0810*/  IMAD.HI.U32 R10, R10, R11, RZ ;  /* 0x0000000b0a0a7227 */ /* 0x000fc800078e00ff */
[----:B------:R-:W-:-:S04]  /*0820*/  IMAD.MOV R10, RZ, RZ, -R10 ;  /* 0x000000ffff0a7224 */ /* 0x000fc800078e0a0a */
[----:B------:R-:W-:-:S05]  /*0830*/  IMAD R10, R13, R10, R11 ;  /* 0x0000000a0d0a7224 */ /* 0x000fca00078e020b */
[----:B------:R-:W-:-:S13]  /*0840*/  ISETP.GT.U32.AND P0, PT, R13, R10, PT ;  /* 0x0000000a0d00720c */ /* 0x000fda0003f04070 */
[----:B------:R-:W-:-:S05]  /*0850*/  @!P0 IMAD.IADD R10, R10, 0x1, -R13 ;  /* 0x000000010a0a8824 */ /* 0x000fca00078e0a0d */
[----:B------:R-:W-:-:S13]  /*0860*/  ISETP.GT.U32.AND P0, PT, R13, R10, PT ;  /* 0x0000000a0d00720c */ /* 0x000fda0003f04070 */
[----:B------:R-:W-:-:S04]  /*0870*/  @!P0 IMAD.IADD R10, R10, 0x1, -R13 ;  /* 0x000000010a0a8824 */ /* 0x000fc800078e0a0d */
[----:B------:R-:W-:Y:S01]  /*0880*/  @!P5 IMAD.MOV R10, RZ, RZ, -R10 ;  /* 0x000000ffff0ad224 */ /* 0x000fe200078e0a0a */
[----:B------:R-:W-:-:S05]  /*0890*/  @!P6 LOP3.LUT R10, RZ, R0, RZ, 0x33, !PT ;  /* 0x00000000ff0ae212 */ /* 0x000fca00078e33ff */
[----:B------:R-:W-:-:S04]  /*08a0*/  IMAD R10, R3, R0, R10 ;  /* 0x00000000030a7224 */ /* 0x000fc800078e020a */
[----:B------:R-:W-:-:S05]  /*08b0*/  IMAD R8, R10, R0, R7 ;  /* 0x000000000a087224 */ /* 0x000fca00078e0207 */
[----:B0-----:R-:W-:-:S04]  /*08c0*/  IADD3 R10, P0, PT, R8, UR8, RZ ;  /* 0x00000008080a7c10 */ /* 0x001fc8000ff1e0ff */
[----:B------:R-:W-:-:S05]  /*08d0*/  LEA.HI.X.SX32 R11, R8, UR9, 0x1, P0 ;  /* 0x00000009080b7c11 */ /* 0x000fca00080f0eff */
[----:B------:R-:W2:Y:S04]  /*08e0*/  LDG.E.U8 R10, desc[UR6][R10.64] ;  /* 0x000000060a0a7981 */ /* 0x000ea8000c1e1100 */
[----:B--2---:R3:W-:Y:S02]  /*08f0*/  STS.U8 [R9+UR4+0x1], R10 ;  /* 0x0000010a09007988 */ /* 0x0047e40008000004 */
.L_x_5:
[----:B------:R-:W-:Y:S05]  /*0900*/  BSYNC.RECONVERGENT B0 ;  /* 0x0000000000007941 */ /* 0x000fea0003800200 */
.L_x_4:
[----:B------:R-:W-:Y:S04]  /*0910*/  BSSY.RECONVERGENT B0, `(.L_x_6) ;  /* 0x0000020000007945 */ /* 0x000fe80003800200 */
[----:B------:R-:W-:Y:S05]  /*0920*/  @P2 BRA `(.L_x_7) ;  /* 0x0000000000782947 */ /* 0x000fea0003800000 */
[----:B0-----:R-:W-:Y:S01]  /*0930*/  IABS R13, R0 ;  /* 0x00000000000d7213 */ /* 0x001fe20000000000 */
[----:B------:R-:W-:Y:S01]  /*0940*/  VIADD R8, R5, 0x1 ;  /* 0x0000000105087836 */ /* 0x000fe20000000000 */
[----:B------:R-:W-:Y:S01]  /*0950*/  ISETP.NE.AND P5, PT, R0, RZ, PT ;  /* 0x000000ff0000720c */ /* 0x000fe20003fa5270 */
[----:B------:R-:W0:Y:S01]  /*0960*/  LDCU.64 UR8, c[0x0][0x388] ;  /* 0x00007100ff0877ac */ /* 0x000e220008000a00 */
[----:B-12---:R-:W1:Y:S02]  /*0970*/  I2F.RP R12, R13 ;  /* 0x0000000d000c7306 */ /* 0x006e640000209400 */
[----:B------:R-:W-:Y:S02]  /*0980*/  IABS R16, R8 ;  /* 0x0000000800107213 */ /* 0x000fe40000000000 */
[----:B------:R-:W-:-:S04]  /*0990*/  ISETP.GE.AND P2, PT, R8, RZ, PT ;  /* 0x000000ff0800720c */ /* 0x000fc80003f46270 */
[----:B-1----:R-:W1:Y:S02]  /*09a0*/  MUFU.RCP R12, R12 ;  /* 0x0000000c000c7308 */ /* 0x002e640000001000 */
[----:B-1----:R-:W-:-:S06]  /*09b0*/  VIADD R14, R12, 0xffffffe ;  /* 0x0ffffffe0c0e7836 */ /* 0x002fcc0000000000 */
[----:B------:R-:W3:Y:S02]  /*09c0*/  F2I.FTZ.U32.TRUNC.NTZ R11, R14 ;  /* 0x0000000e000b7305 */ /* 0x000ee4000021f000 */
[----:B---3--:R-:W-:-:S05]  /*09d0*/  IADD3 R10, PT, PT, RZ, -R11, RZ ;  /* 0x8000000bff0a7210 */ /* 0x008fca0007ffe0ff */
        /* <DEDUP_REMOVED lines=19> */
.L_x_7:
[----:B------:R-:W-:Y:S05]  /*0b10*/  BSYNC.RECONVERGENT B0 ;  /* 0x0000000000007941 */ /* 0x000fea0003800200 */
.L_x_6:
[----:B------:R-:W-:Y:S04]  /*0b20*/  BSSY.RECONVERGENT B0, `(.L_x_8) ;  /* 0x0000020000007945 */ /* 0x000fe80003800200 */
[----:B------:R-:W-:Y:S05]  /*0b30*/  @P3 BRA `(.L_x_9) ;  /* 0x0000000000783947 */ /* 0x000fea0003800000 */
[----:B-12---:R-:W-:Y:S01]  /*0b40*/  IABS R11, R0 ;  /* 0x00000000000b7213 */ /* 0x006fe20000000000 */
[----:B------:R-:W-:Y:S01]  /*0b50*/  IMAD.IADD R6, R7, 0x1, R6 ;  /* 0x0000000107067824 */ /* 0x000fe200078e0206 */
[----:B------:R-:W-:Y:S01]  /*0b60*/  ISETP.NE.AND P3, PT, R0, RZ, PT ;  /* 0x000000ff0000720c */ /* 0x000fe20003f65270 */
[----:B------:R-:W1:Y:S01]  /*0b70*/  LDCU.64 UR8, c[0x0][0x388] ;  /* 0x00007100ff0877ac */ /* 0x000e620008000a00 */
[----:B---34-:R-:W2:Y:S02]  /*0b80*/  I2F.RP R10, R11 ;  /* 0x0000000b000a7306 */ /* 0x018ea40000209400 */
[----:B------:R-:W-:Y:S02]  /*0b90*/  IABS R14, R6 ;  /* 0x00000006000e7213 */ /* 0x000fe40000000000 */
[----:B------:R-:W-:-:S04]  /*0ba0*/  ISETP.GE.AND P2, PT, R6, RZ, PT ;  /* 0x000000ff0600720c */ /* 0x000fc80003f46270 */
[----:B--2---:R-:W2:Y:S02]  /*0bb0*/  MUFU.RCP R10, R10 ;  /* 0x0000000a000a7308 */ /* 0x004ea40000001000 */
[----:B--2---:R-:W-:-:S06]  /*0bc0*/  VIADD R12, R10, 0xffffffe ;  /* 0x0ffffffe0a0c7836 */ /* 0x004fcc0000000000 */
[----:B------:R-:W2:Y:S02]  /*0bd0*/  F2I.FTZ.U32.TRUNC.NTZ R9, R12 ;  /* 0x0000000c00097305 */ /* 0x000ea4000021f000 */
[----:B--2---:R-:W-:-:S04]  /*0be0*/  IMAD.MOV R8, RZ, RZ, -R9 ;  /* 0x000000ffff087224 */ /* 0x004fc800078e0a09 */
[----:B0-----:R-:W-:Y:S02]  /*0bf0*/  IMAD R13, R8, R11, RZ ;  /* 0x0000000b080d7224 */ /* 0x001fe400078e02ff */
[----:B------:R-:W-:-:S04]  /*0c00*/  IMAD.MOV.U32 R8, RZ, RZ, RZ ;  /* 0x000000ffff087224 */ /* 0x000fc800078e00ff */
[----:B------:R-:W-:Y:S01]  /*0c10*/  IMAD.HI.U32 R8, R9, R13, R8 ;  /* 0x0000000d09087227 */ /* 0x000fe200078e0008 */
[----:B------:R-:W-:-:S05]  /*0c20*/  MOV R9, R14 ;  /* 0x0000000e00097202 */ /* 0x000fca0000000f00 */
[----:B------:R-:W-:-:S04]  /*0c30*/  IMAD.HI.U32 R8, R8, R9, RZ ;  /* 0x0000000908087227 */ /* 0x000fc800078e00ff */
[----:B------:R-:W-:-:S04]  /*0c40*/  IMAD.MOV R8, RZ, RZ, -R8 ;  /* 0x000000ffff087224 */ /* 0x000fc800078e0a08 */
[----:B------:R-:W-:Y:S02]  /*0c50*/  IMAD R8, R11, R8, R9 ;  /* 0x000000080b087224 */ /* 0x000fe400078e0209 */
[----:B------:R-:W-:-:S03]  /*0c60*/  IMAD R9, R3, R0, R5 ;  /* 0x0000000003097224 */ /* 0x000fc600078e0205 */
[----:B------:R-:W-:-:S13]  /*0c70*/  ISETP.GT.U32.AND P0, PT, R11, R8, PT ;  /* 0x000000080b00720c */ /* 0x000fda0003f04070 */
[----:B------:R-:W-:-:S05]  /*0c80*/  @!P0 IMAD.IADD R8, R8, 0x1, -R11 ;  /* 0x0000000108088824 */ /* 0x000fca00078e0a0b */
[----:B------:R-:W-:-:S13]  /*0c90*/  ISETP.GT.U32.AND P0, PT, R11, R8, PT ;  /* 0x000000080b00720c */ /* 0x000fda0003f04070 */
[----:B------:R-:W-:-:S04]  /*0ca0*/  @!P0 IMAD.IADD R8, R8, 0x1, -R11 ;  /* 0x0000000108088824 */ /* 0x000fc800078e0a0b */
[----:B------:R-:W-:Y:S01]  /*0cb0*/  @!P2 IMAD.MOV R8, RZ, RZ, -R8 ;  /* 0x000000ffff08a224 */ /* 0x000fe200078e0a08 */
[----:B------:R-:W-:-:S05]  /*0cc0*/  @!P3 LOP3.LUT R8, RZ, R0, RZ, 0x33, !PT ;  /* 0x00000000ff08b212 */ /* 0x000fca00078e33ff */
[----:B------:R-:W-:-:S05]  /*0cd0*/  IMAD R6, R9, R0, R8 ;  /* 0x0000000009067224 */ /* 0x000fca00078e0208 */
[----:B-1----:R-:W-:-:S04]  /*0ce0*/  IADD3 R8, P0, PT, R6, UR8, RZ ;  /* 0x0000000806087c10 */ /* 0x002fc8000ff1e0ff */
[----:B------:R-:W-:-:S06]  /*0cf0*/  LEA.HI.X.SX32 R9, R6, UR9, 0x1, P0 ;  /* 0x0000000906097c11 */ /* 0x000fcc00080f0eff */
[----:B------:R-:W2:Y:S04]  /*0d00*/  LDG.E.U8 R9, desc[UR6][R8.64] ;  /* 0x0000000608097981 */ /* 0x000ea8000c1e1100 */
[----:B--2---:R0:W-:Y:S02]  /*0d10*/  STS.U8 [R4+UR4], R9 ;  /* 0x0000000904007988 */ /* 0x0041e40008000004 */
.L_x_9:
[----:B------:R-:W-:Y:S05]  /*0d20*/  BSYNC.RECONVERGENT B0 ;  /* 0x0000000000007941 */ /* 0x000fea0003800200 */
.L_x_8:
[----:B------:R-:W-:Y:S04]  /*0d30*/  BSSY.RECONVERGENT B0, `(.L_x_10) ;  /* 0x0000020000007945 */ /* 0x000fe80003800200 */
[----:B------:R-:W-:Y:S05]  /*0d40*/  @P1 BRA `(.L_x_11) ;  /* 0x0000000000781947 */ /* 0x000fea0003800000 */
[----:B-12---:R-:W-:Y:S01]  /*0d50*/  IABS R11, R0 ;  /* 0x00000000000b7213 */ /* 0x006fe20000000000 */
[----:B------:R-:W-:Y:S01]  /*0d60*/  VIADD R6, R7, 0x1 ;  /* 0x0000000107067836 */ /* 0x000fe20000000000 */
[----:B------:R-:W-:Y:S01]  /*0d70*/  ISETP.NE.AND P2, PT, R0, RZ, PT ;  /* 0x000000ff0000720c */ /* 0x000fe20003f45270 */
[----:B------:R-:W1:Y:S01]  /*0d80*/  LDCU.64 UR8, c[0x0][0x388] ;  /* 0x00007100ff0877ac */ /* 0x000e620008000a00 */
[----:B---34-:R-:W2:Y:S02]  /*0d90*/  I2F.RP R10, R11 ;  /* 0x0000000b000a7306 */ /* 0x018ea40000209400 */
[----:B------:R-:W-:Y:S02]  /*0da0*/  IABS R14, R6 ;  /* 0x00000006000e7213 */ /* 0x000fe40000000000 */
[----:B------:R-:W-:-:S04]  /*0db0*/  ISETP.GE.AND P1, PT, R6, RZ, PT ;  /* 0x000000ff0600720c */ /* 0x000fc80003f26270 */
[----:B--2---:R-:W2:Y:S02]  /*0dc0*/  MUFU.RCP R10, R10 ;  /* 0x0000000a000a7308 */ /* 0x004ea40000001000 */
[----:B--2---:R-:W-:-:S06]  /*0dd0*/  VIADD R12, R10, 0xffffffe ;  /* 0x0ffffffe0a0c7836 */ /* 0x004fcc0000000000 */
[----:B0-----:R-:W0:Y:S02]  /*0de0*/  F2I.FTZ.U32.TRUNC.NTZ R9, R12 ;  /* 0x0000000c00097305 */ /* 0x001e24000021f000 */
[----:B0-----:R-:W-:-:S05]  /*0df0*/  IADD3 R8, PT, PT, RZ, -R9, RZ ;  /* 0x80000009ff087210 */ /* 0x001fca0007ffe0ff */
[----:B------:R-:W-:Y:S02]  /*0e00*/  IMAD R13, R8, R11, RZ ;  /* 0x0000000b080d7224 */ /* 0x000fe400078e02ff */
[----:B------:R-:W-:-:S04]  /*0e10*/  IMAD.MOV.U32 R8, RZ, RZ, RZ ;  /* 0x000000ffff087224 */ /* 0x000fc800078e00ff */
[----:B------:R-:W-:-:S04]  /*0e20*/  IMAD.HI.U32 R8, R9, R13, R8 ;  /* 0x0000000d09087227 */ /* 0x000fc800078e0008 */
[----:B------:R-:W-:-:S04]  /*0e30*/  IMAD.MOV.U32 R9, RZ, RZ, R14 ;  /* 0x000000ffff097224 */ /* 0x000fc800078e000e */
[----:B------:R-:W-:-:S04]  /*0e40*/  IMAD.HI.U32 R8, R8, R9, RZ ;  /* 0x0000000908087227 */ /* 0x000fc800078e00ff */
[----:B------:R-:W-:-:S04]  /*0e50*/  IMAD.MOV R8, RZ, RZ, -R8 ;  /* 0x000000ffff087224 */ /* 0x000fc800078e0a08 */
[----:B------:R-:W-:Y:S02]  /*0e60*/  IMAD R8, R11, R8, R9 ;  /* 0x000000080b087224 */ /* 0x000fe400078e0209 */
[----:B------:R-:W-:-:S03]  /*0e70*/  IMAD R9, R3, R0, R5 ;  /* 0x0000000003097224 */ /* 0x000fc600078e0205 */
[----:B------:R-:W-:-:S13]  /*0e80*/  ISETP.GT.U32.AND P0, PT, R11, R8, PT ;  /* 0x000000080b00720c */ /* 0x000fda0003f04070 */
[----:B------:R-:W-:-:S05]  /*0e90*/  @!P0 IMAD.IADD R8, R8, 0x1, -R11 ;  /* 0x0000000108088824 */ /* 0x000fca00078e0a0b */
[----:B------:R-:W-:-:S13]  /*0ea0*/  ISETP.GT.U32.AND P0, PT, R11, R8, PT ;  /* 0x000000080b00720c */ /* 0x000fda0003f04070 */
[----:B------:R-:W-:-:S05]  /*0eb0*/  @!P0 IADD3 R8, PT, PT, R8, -R11, RZ ;  /* 0x8000000b08088210 */ /* 0x000fca0007ffe0ff */
[----:B------:R-:W-:Y:S01]  /*0ec0*/  @!P1 IMAD.MOV R8, RZ, RZ, -R8 ;  /* 0x000000ffff089224 */ /* 0x000fe200078e0a08 */
[----:B------:R-:W-:-:S05]  /*0ed0*/  @!P2 LOP3.LUT R8, RZ, R0, RZ, 0x33, !PT ;  /* 0x00000000ff08a212 */ /* 0x000fca00078e33ff */
[----:B------:R-:W-:-:S05]  /*0ee0*/  IMAD R6, R9, R0, R8 ;  /* 0x0000000009067224 */ /* 0x000fca00078e0208 */
[----:B-1----:R-:W-:-:S04]  /*0ef0*/  IADD3 R8, P0, PT, R6, UR8, RZ ;  /* 0x0000000806087c10 */ /* 0x002fc8000ff1e0ff */
[----:B------:R-:W-:-:S06]  /*0f00*/  LEA.HI.X.SX32 R9, R6, UR9, 0x1, P0 ;  /* 0x0000000906097c11 */ /* 0x000fcc00080f0eff */
[----:B------:R-:W2:Y:S04]  /*0f10*/  LDG.E.U8 R9, desc[UR6][R8.64] ;  /* 0x0000000608097981 */ /* 0x000ea8000c1e1100 */
[----:B--2---:R0:W-:Y:S02]  /*0f20*/  STS.U8 [R4+UR4+0x9], R9 ;  /* 0x0000090904007988 */ /* 0x0041e40008000004 */
.L_x_11:
[----:B------:R-:W-:Y:S05]  /*0f30*/  BSYNC.RECONVERGENT B0 ;  /* 0x0000000000007941 */ /* 0x000fea0003800200 */
.L_x_10:
[----:B------:R-:W-:Y:S06]  /*0f40*/  BAR.SYNC.DEFER_BLOCKING 0x0 ;  /* 0x0000000000007b1d */ /* 0x000fec0000010000 */
[----:B------:R-:W-:Y:S05]  /*0f50*/  @P4 EXIT ;  /* 0x000000000000494d */ /* 0x000fea0003800000 */
[----:B------:R-:W-:Y:S04]  /*0f60*/  LDS.S8 R18, [R2+-0x6e] ;  /* 0xffff920002127984 */ /* 0x000fe80000000200 */
[----:B------:R-:W-:Y:S04]  /*0f70*/  LDS.S8 R23, [R2+-0x6d] ;  /* 0xffff930002177984 */ /* 0x000fe80000000200 */
[----:B------:R-:W5:Y:S04]  /*0f80*/  LDS.S8 R20, [R2+-0x6c] ;  /* 0xffff940002147984 */ /* 0x000f680000000200 */
[----:B------:R-:W-:Y:S04]  /*0f90*/  LDS.S8 R25, [R2+-0x64] ;  /* 0xffff9c0002197984 */ /* 0x000fe80000000200 */
[----:B------:R-:W0:Y:S04]  /*0fa0*/  LDS.S8 R22, [R2+-0x63] ;  /* 0xffff9d0002167984 */ /* 0x000e280000000200 */
[----:B------:R-:W-:Y:S04]  /*0fb0*/  LDS.S8 R16, [R2+-0x62] ;  /* 0xffff9e0002107984 */ /* 0x000fe80000000200 */
[----:B------:R-:W0:Y:S04]  /*0fc0*/  LDS.S8 R21, [R2+-0x5a] ;  /* 0xffffa60002157984 */ /* 0x000e280000000200 */
[----:B---34-:R-:W-:Y:S04]  /*0fd0*/  LDS.S8 R10, [R2+-0x59] ;  /* 0xffffa700020a7984 */ /* 0x018fe80000000200 */
[----:B------:R-:W3:Y:S04]  /*0fe0*/  LDS.S8 R15, [R2+-0x58] ;  /* 0xffffa800020f7984 */ /* 0x000ee80000000200 */
[----:B-12---:R-:W-:Y:S04]  /*0ff0*/  LDS.S8 R12, [R2+-0xa] ;  /* 0xfffff600020c7984 */ /* 0x006fe80000000200 */
[----:B------:R-:W1:Y:S04]  /*1000*/  LDS.S8 R19, [R2+-0x9] ;  /* 0xfffff70002137984 */ /* 0x000e680000000200 */
[----:B------:R-:W-:Y:S04]  /*1010*/  LDS.S8 R17, [R2+-0x8] ;  /* 0xfffff80002117984 */ /* 0x000fe80000000200 */
[----:B------:R-:W2:Y:S01]  /*1020*/  LDS.S8 R14, [R2] ;  /* 0x00000000020e7984 */ /* 0x000ea20000000200 */
[----:B-----5:R-:W-:-:S03]  /*1030*/  IADD3 R20, PT, PT, R20, R18, R23 ;  /* 0x0000001214147210 */ /* 0x020fc60007ffe017 */
[----:B0-----:R-:W-:Y:S04]  /*1040*/  LDS.S8 R4, [R2+0x2] ;  /* 0x0000020002047984 */ /* 0x001fe80000000200 */
[----:B------:R-:W0:Y:S01]  /*1050*/  LDS.S8 R9, [R2+0xa] ;  /* 0x00000a0002097984 */ /* 0x000e220000000200 */
[----:B------:R-:W-:-:S03]  /*1060*/  IADD3 R24, PT, PT, R22, R20, R25 ;  /* 0x0000001416187210 */ /* 0x000fc60007ffe019 */
[----:B------:R-:W-:Y:S04]  /*1070*/  LDS.S8 R6, [R2+0xb] ;  /* 0x00000b0002067984 */ /* 0x000fe80000000200 */
[----:B------:R-:W4:Y:S01]  /*1080*/  LDS.S8 R11, [R2+0xc] ;  /* 0x00000c00020b7984 */ /* 0x000f220000000200 */
[----:B------:R-:W-:-:S03]  /*1090*/  IADD3 R21, PT, PT, R21, R24, R16 ;  /* 0x0000001815157210 */ /* 0x000fc60007ffe010 */
[----:B------:R-:W-:Y:S04]  /*10a0*/  LDS.S8 R8, [R2+0x5a] ;  /* 0x00005a0002087984 */ /* 0x000fe80000000200 */
[----:B------:R-:W5:Y:S01]  /*10b0*/  LDS.S8 R13, [R2+0x5b] ;  /* 0x00005b00020d7984 */ /* 0x000f620000000200 */
[----:B---3--:R-:W-:-:S03]  /*10c0*/  IADD3 R10, PT, PT, R15, R21, R10 ;  /* 0x000000150f0a7210 */ /* 0x008fc60007ffe00a */
[----:B------:R-:W-:Y:S04]  /*10d0*/  LDS.S8 R18, [R2+0x5c] ;  /* 0x00005c0002127984 */ /* 0x000fe80000000200 */
[----:B------:R-:W3:Y:S01]  /*10e0*/  LDS.S8 R23, [R2+0x64] ;  /* 0x0000640002177984 */ /* 0x000ee20000000200 */
[----:B-1----:R-:W-:-:S03]  /*10f0*/  IADD3 R10, PT, PT, R19, R10, R12 ;  /* 0x0000000a130a7210 */ /* 0x002fc60007ffe00c */
[----:B------:R-:W-:Y:S04]  /*1100*/  LDS.S8 R27, [R2+0x65] ;  /* 0x00006500021b7984 */ /* 0x000fe80000000200 */
[----:B------:R-:W1:Y:S01]  /*1110*/  LDS.S8 R22, [R2+0x66] ;  /* 0x0000660002167984 */ /* 0x000e620000000200 */
[----:B--2---:R-:W-:-:S03]  /*1120*/  IADD3 R14, PT, PT, R14, R10, R17 ;  /* 0x0000000a0e0e7210 */ /* 0x004fc60007ffe011 */
[----:B------:R-:W-:Y:S04]  /*1130*/  LDS.S8 R25, [R2+0x6e] ;  /* 0x00006e0002197984 */ /* 0x000fe80000000200 */
[----:B------:R-:W2:Y:S01]  /*1140*/  LDS.S8 R20, [R2+0x6f] ;  /* 0x00006f0002147984 */ /* 0x000ea20000000200 */
[----:B0-----:R-:W-:-:S03]  /*1150*/  IADD3 R4, PT, PT, R9, R14, R4 ;  /* 0x0000000e09047210 */ /* 0x001fc60007ffe004 */
[----:B------:R-:W0:Y:S04]  /*1160*/  LDS.S8 R16, [R2+0x70] ;  /* 0x0000700002107984 */ /* 0x000e280000000200 */
[----:B------:R-:W0:Y:S01]  /*1170*/  LDS.U8 R10, [R2+0x1] ;  /* 0x00000100020a7984 */ /* 0x000e220000000000 */
[----:B----4-:R-:W-:-:S04]  /*1180*/  IADD3 R4, PT, PT, R11, R4, R6 ;  /* 0x000000040b047210 */ /* 0x010fc80007ffe006 */
[----:B-----5:R-:W-:-:S04]  /*1190*/  IADD3 R4, PT, PT, R13, R4, R8 ;  /* 0x000000040d047210 */ /* 0x020fc80007ffe008 */
[----:B---3--:R-:W-:-:S04]  /*11a0*/  IADD3 R4, PT, PT, R23, R4, R18 ;  /* 0x0000000417047210 */ /* 0x008fc80007ffe012 */
[----:B-1----:R-:W-:-:S04]  /*11b0*/  IADD3 R4, PT, PT, R22, R4, R27 ;  /* 0x0000000416047210 */ /* 0x002fc80007ffe01b */
[----:B--2---:R-:W-:-:S05]  /*11c0*/  IADD3 R25, PT, PT, R20, R4, R25 ;  /* 0x0000000414197210 */ /* 0x004fca0007ffe019 */
[----:B0-----:R-:W-:-:S04]  /*11d0*/  IMAD.IADD R16, R25, 0x1, R16 ;  /* 0x0000000119107824 */ /* 0x001fc800078e0210 */
[----:B------:R-:W-:-:S05]  /*11e0*/  VIADD R4, R16, 0xfffffff8 ;  /* 0xfffffff810047836 */ /* 0x000fca0000000000 */
[----:B------:R-:W-:-:S04]  /*11f0*/  ISETP.GT.U32.AND P0, PT, R4, -0x4, PT ;  /* 0xfffffffc0400780c */ /* 0x000fc80003f04070 */
[----:B------:R-:W-:-:S13]  /*1200*/  ISETP.EQ.OR P0, PT, R10, RZ, P0 ;  /* 0x000000ff0a00720c */ /* 0x000fda0000702670 */
[----:B------:R-:W0:Y:S01]  /*1210*/  @!P0 LDC.64 R8, c[0x0][0x390] ;  /* 0x0000e400ff088b82 */ /* 0x000e220000000a00 */
[----:B------:R-:W-:-:S04]  /*1220*/  @!P0 IMAD R2, R3, R0, R5 ;  /* 0x0000000003028224 */ /* 0x000fc800078e0205 */
[----:B------:R-:W-:-:S05]  /*1230*/  @!P0 IMAD R2, R2, R0, R7 ;  /* 0x0000000002028224 */ /* 0x000fca00078e0207 */
[----:B0-----:R-:W-:-:S04]  /*1240*/  @!P0 IADD3 R8, P1, PT, R2, R8, RZ ;  /* 0x0000000802088210 */ /* 0x001fc80007f3e0ff */
[----:B------:R-:W-:-:S05]  /*1250*/  @!P0 LEA.HI.X.SX32 R9, R2, R9, 0x1, P1 ;  /* 0x0000000902098211 */ /* 0x000fca00008f0eff */
[----:B------:R0:W-:Y:S01]  /*1260*/  @!P0 STG.E.U8 desc[UR6][R8.64], RZ ;  /* 0x000000ff08008986 */ /* 0x0001e2000c101106 */
[----:B------:R-:W-:Y:S05]  /*1270*/  @!P0 EXIT ;  /* 0x000000000000894d */ /* 0x000fea0003800000 */
[----:B------:R-:W-:-:S04]  /*1280*/  ISETP.NE.AND P0, PT, R16, 0x6, PT ;  /* 0x000000061000780c */ /* 0x000fc80003f05270 */
[----:B------:R-:W-:-:S13]  /*1290*/  ISETP.NE.OR P0, PT, R10, RZ, P0 ;  /* 0x000000ff0a00720c */ /* 0x000fda0000705670 */
[----:B------:R-:W-:Y:S05]  /*12a0*/  @P0 BRA `(.L_x_12) ;  /* 0x0000000000200947 */ /* 0x000fea0003800000 */
[----:B------:R-:W1:Y:S01]  /*12b0*/  LDCU.64 UR4, c[0x0][0x390] ;  /* 0x00007200ff0477ac */ /* 0x000e620008000a00 */
[----:B------:R-:W-:-:S04]  /*12c0*/  IMAD R3, R3, R0, R5 ;  /* 0x0000000003037224 */ /* 0x000fc800078e0205 */
[----:B------:R-:W-:Y:S02]  /*12d0*/  IMAD R3, R3, R0, R7 ;  /* 0x0000000003037224 */ /* 0x000fe400078e0207 */
[----:B------:R-:W-:-:S03]  /*12e0*/  IMAD.MOV.U32 R0, RZ, RZ, 0x1 ;  /* 0x00000001ff007424 */ /* 0x000fc600078e00ff */
[----:B-1----:R-:W-:-:S04]  /*12f0*/  IADD3 R2, P0, PT, R3, UR4, RZ ;  /* 0x0000000403027c10 */ /* 0x002fc8000ff1e0ff */
[----:B------:R-:W-:-:S05]  /*1300*/  LEA.HI.X.SX32 R3, R3, UR5, 0x1, P0 ;  /* 0x0000000503037c11 */ /* 0x000fca00080f0eff */
[----:B------:R-:W-:Y:S01]  /*1310*/  STG.E.U8 desc[UR6][R2.64], R0 ;  /* 0x0000000002007986 */ /* 0x000fe2000c101106 */
[----:B------:R-:W-:Y:S05]  /*1320*/  EXIT ;  /* 0x000000000000794d */ /* 0x000fea0003800000 */
.L_x_12:
[----:B------:R-:W1:Y:S01]  /*1330*/  LDCU.64 UR4, c[0x0][0x390] ;  /* 0x00007200ff0477ac */ /* 0x000e620008000a00 */
[----:B------:R-:W-:-:S04]  /*1340*/  IMAD R3, R3, R0, R5 ;  /* 0x0000000003037224 */ /* 0x000fc800078e0205 */
[----:B------:R-:W-:-:S05]  /*1350*/  IMAD R3, R3, R0, R7 ;  /* 0x0000000003037224 */ /* 0x000fca00078e0207 */
[----:B-1----:R-:W-:-:S04]  /*1360*/  IADD3 R2, P0, PT, R3, UR4, RZ ;  /* 0x0000000403027c10 */ /* 0x002fc8000ff1e0ff */
[----:B------:R-:W-:-:S05]  /*1370*/  LEA.HI.X.SX32 R3, R3, UR5, 0x1, P0 ;  /* 0x0000000503037c11 */ /* 0x000fca00080f0eff */
[----:B------:R-:W-:Y:S01]  /*1380*/  STG.E.U8 desc[UR6][R2.64], R10 ;  /* 0x0000000a02007986 */ /* 0x000fe2000c101106 */
[----:B------:R-:W-:Y:S05]  /*1390*/  EXIT ;  /* 0x000000000000794d */ /* 0x000fea0003800000 */
.L_x_13:
[----:B------:R-:W-:-:S00]  /*13a0*/  BRA `(.L_x_13) ;  /* 0xfffffffc00fc7947 */ /* 0x000fc0000383ffff */
[----:B------:R-:W-:-:S00]  /*13b0*/  NOP ;  /* 0x0000000000007918 */ /* 0x000fc00000000000 */
        /* <DEDUP_REMOVED lines=12> */
.L_x_14:


//--------------------- .nv.shared._Z20life3d_kernel_sharediPKcPc --------------------------
	.section	.nv.shared._Z20life3d_kernel_sharediPKcPc,"aw",@nobits
	.sectionflags	@""
	.align	16
	.zero		1024


//--------------------- .nv.shared.reserved.0     --------------------------
	.section	.nv.shared.reserved.0,"aw",@nobits
	.weak		__nv_reservedSMEM_offset_0_alias
	.size		__nv_reservedSMEM_offset_0_alias, 0, 64
	.other		__nv_reservedSMEM_offset_0_alias,@"STO_CUDA_RESERVED_SHARED STV_DEFAULT"
__nv_reservedSMEM_offset_0_alias:
	.zero		0
	.zero		64


//--------------------- .nv.constant0._Z20life3d_kernel_sharediPKcPc --------------------------
	.section	.nv.constant0._Z20life3d_kernel_sharediPKcPc,"a",@progbits
	.sectionflags	@""
	.align	4
.nv.constant0._Z20life3d_kernel_sharediPKcPc:
	.zero		920


//--------------------- SYMBOLS --------------------------

	.type		.nv.reservedSmem.offset0,@object
	.size		.nv.reservedSmem.offset0,0x4
	.type		.nv.reservedSmem.cap,@object
	.size		.nv.reservedSmem.cap,0x4
